//
// Generated by NVIDIA NVVM Compiler
//
// Compiler Build ID: CL-36424714
// Cuda compilation tools, release 13.0, V13.0.88
// Based on NVVM 20.0.0
//

.version 9.0
.target sm_100
.address_size 64

	// .globl	_Z13printThreadIdv
.extern .func  (.param .b32 func_retval0) vprintf
(
	.param .b64 vprintf_param_0,
	.param .b64 vprintf_param_1
)
;
.global .align 1 .b8 $str[52] = {35, 32, 104, 101, 108, 108, 111, 32, 119, 111, 114, 108, 100, 32, 102, 114, 111, 109, 32, 116, 104, 114, 101, 97, 100, 32, 37, 100, 32, 111, 102, 32, 98, 108, 111, 99, 107, 32, 37, 100, 32, 97, 110, 100, 32, 105, 100, 32, 37, 100, 10};

.visible .entry _Z13printThreadIdv()
{
	.local .align 8 .b8 	__local_depot0[16];
	.reg .b64 	%SP;
	.reg .b64 	%SPL;
	.reg .b32 	%r<7>;
	.reg .b64 	%rd<5>;

	mov.u64 	%SPL, __local_depot0;
	cvta.local.u64 	%SP, %SPL;
	add.u64 	%rd1, %SP, 0;
	add.u64 	%rd2, %SPL, 0;
	mov.u32 	%r1, %ntid.x;
	mov.u32 	%r2, %ctaid.x;
	mov.u32 	%r3, %tid.x;
	mad.lo.s32 	%r4, %r1, %r2, %r3;
	st.local.v2.u32 	[%rd2], {%r3, %r2};
	st.local.u32 	[%rd2+8], %r4;
	mov.u64 	%rd3, $str;
	cvta.global.u64 	%rd4, %rd3;
	{ // callseq 0, 0
	.param .b64 param0;
	st.param.b64 	[param0], %rd4;
	.param .b64 param1;
	st.param.b64 	[param1], %rd1;
	.param .b32 retval0;
	call.uni (retval0), 
	vprintf, 
	(
	param0, 
	param1
	);
	ld.param.b32 	%r5, [retval0];
	} // callseq 0
	ret;

}


// ===== COMPILED SASS (sm_100) =====

	.target	sm_100

	.elftype	@"ET_EXEC"


//--------------------- .note.nv.tkinfo           --------------------------
	.section	.note.nv.tkinfo,"",@"SHT_NOTE"
	.sectionflags	@"SHF_NOTE_NV_TKINFO"
	.tkinfo
        /*0018*/ 	.word	0x00000002
        /*0030*/ 	.string	""
        /*0030*/ 	.string	"ptxas"
        /*0030*/ 	.string	"Cuda compilation tools, release 13.0, V13.0.88"
        /*0030*/ 	.string	"Build cuda_13.0.r13.0/compiler.36424714_0"
        /*0030*/ 	.string	"-arch sm_100 -m 64 "



//--------------------- .note.nv.cuinfo           --------------------------
	.section	.note.nv.cuinfo,"",@"SHT_NOTE"
	.sectionflags	@"SHF_NOTE_NV_CUINFO"
        /*0018*/ 	.short	0x0002
        /*001a*/ 	.short	0x0064
        /*001c*/ 	.short	0x0082
	.zero		2


//--------------------- .nv.info                  --------------------------
	.section	.nv.info,"",@"SHT_CUDA_INFO"
	.align	4


	//----- nvinfo : EIATTR_REGCOUNT
	.align		4
        /*0000*/ 	.byte	0x04, 0x2f
        /*0002*/ 	.short	(.L_2 - .L_1)
	.align		4
.L_1:
        /*0004*/ 	.word	index@(_Z13printThreadIdv)
        /*0008*/ 	.word	0x00000018


	//----- nvinfo : EIATTR_FRAME_SIZE
	.align		4
.L_2:
        /*000c*/ 	.byte	0x04, 0x11
        /*000e*/ 	.short	(.L_4 - .L_3)
	.align		4
.L_3:
        /*0010*/ 	.word	index@(_Z13printThreadIdv)
        /*0014*/ 	.word	0x00000010


	//----- nvinfo : EIATTR_MIN_STACK_SIZE
	.align		4
.L_4:
        /*0018*/ 	.byte	0x04, 0x12
        /*001a*/ 	.short	(.L_6 - .L_5)
	.align		4
.L_5:
        /*001c*/ 	.word	index@(_Z13printThreadIdv)
        /*0020*/ 	.word	0x00000010
.L_6:


//--------------------- .nv.compat                --------------------------
	.section	.nv.compat,"",@"SHT_CUDA_COMPAT_INFO"
	.align	4
        /*0000*/ 	.byte	0x02, 0x09, 0x00, 0x00, 0x02, 0x02, 0x01, 0x00, 0x02, 0x05, 0x05, 0x00, 0x03, 0x07, 0x01, 0x01
        /*0010*/ 	.byte	0x02, 0x03, 0x00, 0x00, 0x02, 0x06, 0x01, 0x00, 0x04, 0x0b, 0x08, 0x00, 0x09, 0x00, 0x00, 0x00
        /*0020*/ 	.byte	0x00, 0x00, 0x00, 0x00


//--------------------- .nv.info._Z13printThreadIdv --------------------------
	.section	.nv.info._Z13printThreadIdv,"",@"SHT_CUDA_INFO"
	.sectionflags	@""
	.align	4


	//----- nvinfo : EIATTR_CUDA_API_VERSION
	.align		4
        /*0000*/ 	.byte	0x04, 0x37
        /*0002*/ 	.short	(.L_8 - .L_7)
.L_7:
        /*0004*/ 	.word	0x00000082


	//----- nvinfo : EIATTR_SPARSE_MMA_MASK
	.align		4
.L_8:
        /*0008*/ 	.byte	0x03, 0x50
        /*000a*/ 	.short	0x0000


	//----- nvinfo : EIATTR_MAXREG_COUNT
	.align		4
        /*000c*/ 	.byte	0x03, 0x1b
        /*000e*/ 	.short	0x00ff


	//----- nvinfo : EIATTR_EXTERNS
	.align		4
        /*0010*/ 	.byte	0x04, 0x0f
        /*0012*/ 	.short	(.L_10 - .L_9)


	//   ....[0]....
	.align		4
.L_9:
        /*0014*/ 	.word	index@(vprintf)


	//----- nvinfo : EIATTR_MERCURY_ISA_VERSION
	.align		4
.L_10:
        /*0018*/ 	.byte	0x03, 0x5f
        /*001a*/ 	.short	0x0101


	//----- nvinfo : EIATTR_VRC_CTA_INIT_COUNT
	.align		4
        /*001c*/ 	.byte	0x02, 0x4a
	.zero		1
	.zero		1


	//----- nvinfo : EIATTR_SYSCALL_OFFSETS
	.align		4
        /*0020*/ 	.byte	0x04, 0x46
        /*0022*/ 	.short	(.L_12 - .L_11)


	//   ....[0]....
.L_11:
        /*0024*/ 	.word	0x00000120


	//----- nvinfo : EIATTR_EXIT_INSTR_OFFSETS
	.align		4
.L_12:
        /*0028*/ 	.byte	0x04, 0x1c
        /*002a*/ 	.short	(.L_14 - .L_13)


	//   ....[0]....
.L_13:
        /*002c*/ 	.word	0x00000130


	//----- nvinfo : EIATTR_SW_WAR
	.align		4
.L_14:
        /*0030*/ 	.byte	0x04, 0x36
        /*0032*/ 	.short	(.L_16 - .L_15)
.L_15:
        /*0034*/ 	.word	0x00000008
.L_16:


//--------------------- .nv.callgraph             --------------------------
	.section	.nv.callgraph,"",@"SHT_CUDA_CALLGRAPH"
	.align	4
	.sectionentsize	8
	.align		4
        /*0000*/ 	.word	0x00000000
	.align		4
        /*0004*/ 	.word	0xffffffff
	.align		4
        /*0008*/ 	.word	index@(_Z13printThreadIdv)
	.align		4
        /*000c*/ 	.word	index@(vprintf)
	.align		4
        /*0010*/ 	.word	0x00000000
	.align		4
        /*0014*/ 	.word	0xfffffffe
	.align		4
        /*0018*/ 	.word	0x00000000
	.align		4
        /*001c*/ 	.word	0xfffffffd
	.align		4
        /*0020*/ 	.word	0x00000000
	.align		4
        /*0024*/ 	.word	0xfffffffc


//--------------------- .nv.constant4             --------------------------
	.section	.nv.constant4,"a",@progbits
	.align	8
	.align		8
.nv.constant4:
        /*0000*/ 	.dword	vprintf
	.align		8
        /*0008*/ 	.dword	$str


//--------------------- .text._Z13printThreadIdv  --------------------------
	.section	.text._Z13printThreadIdv,"ax",@progbits
	.align	128
        .global         _Z13printThreadIdv
        .type           _Z13printThreadIdv,@function
        .size           _Z13printThreadIdv,(.L_x_2 - _Z13printThreadIdv)
        .other          _Z13printThreadIdv,@"STO_CUDA_ENTRY STV_DEFAULT"
_Z13printThreadIdv:
.text._Z13printThreadIdv:
[----:B------:R-:W0:Y:S01]  /*0000*/  LDC R1, c[0x0][0x37c] ;  /* 0x0000df00ff017b82 */ /* 0x000e220000000800 */
[----:B------:R-:W1:Y:S01]  /*0010*/  S2R R9, SR_CTAID.X ;  /* 0x0000000000097919 */ /* 0x000e620000002500 */
[----:B------:R-:W2:Y:S01]  /*0020*/  LDCU UR5, c[0x0][0x2fc] ;  /* 0x00005f80ff0577ac */ /* 0x000ea20008000800 */
[----:B------:R-:W-:Y:S01]  /*0030*/  MOV R2, 0x0 ;  /* 0x0000000000027802 */ /* 0x000fe20000000f00 */
[----:B0-----:R-:W-:Y:S01]  /*0040*/  VIADD R1, R1, 0xfffffff0 ;  /* 0xfffffff001017836 */ /* 0x001fe20000000000 */
[----:B------:R-:W1:Y:S01]  /*0050*/  S2R R8, SR_TID.X ;  /* 0x0000000000087919 */ /* 0x000e620000002100 */
[----:B------:R-:W1:Y:S03]  /*0060*/  LDCU UR6, c[0x0][0x360] ;  /* 0x00006c00ff0677ac */ /* 0x000e660008000800 */
[----:B------:R-:W0:Y:S01]  /*0070*/  LDC.64 R2, c[0x4][R2] ;  /* 0x0100000002027b82 */ /* 0x000e220000000a00 */
[----:B------:R-:W3:Y:S02]  /*0080*/  LDCU UR4, c[0x0][0x2f8] ;  /* 0x00005f00ff0477ac */ /* 0x000ee40008000800 */
[----:B---3--:R-:W-:-:S05]  /*0090*/  IADD3 R6, P0, PT, R1, UR4, RZ ;  /* 0x0000000401067c10 */ /* 0x008fca000ff1e0ff */
[----:B--2---:R-:W-:Y:S02]  /*00a0*/  IMAD.X R7, RZ, RZ, UR5, P0 ;  /* 0x00000005ff077e24 */ /* 0x004fe400080e06ff */
[----:B-1----:R-:W-:Y:S01]  /*00b0*/  IMAD R0, R9, UR6, R8 ;  /* 0x0000000609007c24 */ /* 0x002fe2000f8e0208 */
[----:B------:R1:W-:Y:S01]  /*00c0*/  STL.64 [R1], R8 ;  /* 0x0000000801007387 */ /* 0x0003e20000100a00 */
[----:B------:R-:W2:Y:S03]  /*00d0*/  LDCU.64 UR6, c[0x4][0x8] ;  /* 0x01000100ff0677ac */ /* 0x000ea60008000a00 */
[----:B------:R1:W-:Y:S01]  /*00e0*/  STL [R1+0x8], R0 ;  /* 0x0000080001007387 */ /* 0x0003e20000100800 */
[----:B--2---:R-:W-:Y:S01]  /*00f0*/  IMAD.U32 R4, RZ, RZ, UR6 ;  /* 0x00000006ff047e24 */ /* 0x004fe2000f8e00ff */
[----:B01----:R-:W-:-:S07]  /*0100*/  MOV R5, UR7 ;  /* 0x0000000700057c02 */ /* 0x003fce0008000f00 */
[----:B------:R-:W-:-:S07]  /*0110*/  LEPC R20, `(.L_x_0) ;  /* 0x000000001014794e */ /* 0x000fce0000000000 */
[----:B------:R-:W-:Y:S05]  /*0120*/  CALL.ABS.NOINC R2 ;  /* 0x0000000002007343 */ /* 0x000fea0003c00000 */
.L_x_0:
[----:B------:R-:W-:Y:S05]  /*0130*/  EXIT ;  /* 0x000000000000794d */ /* 0x000fea0003800000 */
.L_x_1:
[----:B------:R-:W-:-:S00]  /*0140*/  BRA `(.L_x_1) ;  /* 0xfffffffc00fc7947 */ /* 0x000fc0000383ffff */
[----:B------:R-:W-:-:S00]  /*0150*/  NOP ;  /* 0x0000000000007918 */ /* 0x000fc00000000000 */
        /* <DEDUP_REMOVED lines=10> */
.L_x_2:


//--------------------- .nv.global.init           --------------------------
	.section	.nv.global.init,"aw",@progbits
.nv.global.init:
	.type		$str,@object
	.size		$str,(.L_0 - $str)
$str:
        /*0000*/ 	.byte	0x23, 0x20, 0x68, 0x65, 0x6c, 0x6c, 0x6f, 0x20, 0x77, 0x6f, 0x72, 0x6c, 0x64, 0x20, 0x66, 0x72
        /*0010*/ 	.byte	0x6f, 0x6d, 0x20, 0x74, 0x68, 0x72, 0x65, 0x61, 0x64, 0x20, 0x25, 0x64, 0x20, 0x6f, 0x66, 0x20
        /*0020*/ 	.byte	0x62, 0x6c, 0x6f, 0x63, 0x6b, 0x20, 0x25, 0x64, 0x20, 0x61, 0x6e, 0x64, 0x20, 0x69, 0x64, 0x20
        /*0030*/ 	.byte	0x25, 0x64, 0x0a, 0x00
.L_0:


//--------------------- .nv.shared.reserved.0     --------------------------
	.section	.nv.shared.reserved.0,"aw",@nobits
	.weak		__nv_reservedSMEM_offset_0_alias
	.size		__nv_reservedSMEM_offset_0_alias, 0, 64
	.other		__nv_reservedSMEM_offset_0_alias,@"STO_CUDA_RESERVED_SHARED STV_DEFAULT"
__nv_reservedSMEM_offset_0_alias:
	.zero		0
	.zero		64


//--------------------- .nv.constant0._Z13printThreadIdv --------------------------
	.section	.nv.constant0._Z13printThreadIdv,"a",@progbits
	.sectionflags	@""
	.align	4
.nv.constant0._Z13printThreadIdv:
	.zero		896


//--------------------- SYMBOLS --------------------------

	.type		.nv.reservedSmem.offset0,@object
	.size		.nv.reservedSmem.offset0,0x4
	.type		vprintf,@function
